//
// Generated by NVIDIA NVVM Compiler
//
// Compiler Build ID: CL-36424714
// Cuda compilation tools, release 13.0, V13.0.88
// Based on NVVM 20.0.0
//

.version 9.0
.target sm_100
.address_size 64

	// .globl	_Z6kmeansv

.visible .entry _Z6kmeansv()
{


	ret;

}


// ===== COMPILED SASS (sm_100) =====

	.target	sm_100

	.elftype	@"ET_EXEC"


//--------------------- .note.nv.tkinfo           --------------------------
	.section	.note.nv.tkinfo,"",@"SHT_NOTE"
	.sectionflags	@"SHF_NOTE_NV_TKINFO"
	.tkinfo
        /*0018*/ 	.word	0x00000002
        /*0030*/ 	.string	""
        /*0030*/ 	.string	"ptxas"
        /*0030*/ 	.string	"Cuda compilation tools, release 13.0, V13.0.88"
        /*0030*/ 	.string	"Build cuda_13.0.r13.0/compiler.36424714_0"
        /*0030*/ 	.string	"-arch sm_100 -m 64 "



//--------------------- .note.nv.cuinfo           --------------------------
	.section	.note.nv.cuinfo,"",@"SHT_NOTE"
	.sectionflags	@"SHF_NOTE_NV_CUINFO"
        /*0018*/ 	.short	0x0002
        /*001a*/ 	.short	0x0064
        /*001c*/ 	.short	0x0082
	.zero		2


//--------------------- .nv.info                  --------------------------
	.section	.nv.info,"",@"SHT_CUDA_INFO"
	.align	4


	//----- nvinfo : EIATTR_REGCOUNT
	.align		4
        /*0000*/ 	.byte	0x04, 0x2f
        /*0002*/ 	.short	(.L_1 - .L_0)
	.align		4
.L_0:
        /*0004*/ 	.word	index@(_Z6kmeansv)
        /*0008*/ 	.word	0x00000004


	//----- nvinfo : EIATTR_FRAME_SIZE
	.align		4
.L_1:
        /*000c*/ 	.byte	0x04, 0x11
        /*000e*/ 	.short	(.L_3 - .L_2)
	.align		4
.L_2:
        /*0010*/ 	.word	index@(_Z6kmeansv)
        /*0014*/ 	.word	0x00000000


	//----- nvinfo : EIATTR_MIN_STACK_SIZE
	.align		4
.L_3:
        /*0018*/ 	.byte	0x04, 0x12
        /*001a*/ 	.short	(.L_5 - .L_4)
	.align		4
.L_4:
        /*001c*/ 	.word	index@(_Z6kmeansv)
        /*0020*/ 	.word	0x00000000
.L_5:


//--------------------- .nv.compat                --------------------------
	.section	.nv.compat,"",@"SHT_CUDA_COMPAT_INFO"
	.align	4
        /*0000*/ 	.byte	0x02, 0x09, 0x00, 0x00, 0x02, 0x02, 0x01, 0x00, 0x02, 0x05, 0x05, 0x00, 0x03, 0x07, 0x01, 0x01
        /*0010*/ 	.byte	0x02, 0x03, 0x00, 0x00, 0x02, 0x06, 0x01, 0x00, 0x04, 0x0b, 0x08, 0x00, 0x09, 0x00, 0x00, 0x00
        /*0020*/ 	.byte	0x00, 0x00, 0x00, 0x00


//--------------------- .nv.info._Z6kmeansv       --------------------------
	.section	.nv.info._Z6kmeansv,"",@"SHT_CUDA_INFO"
	.sectionflags	@""
	.align	4


	//----- nvinfo : EIATTR_CUDA_API_VERSION
	.align		4
        /*0000*/ 	.byte	0x04, 0x37
        /*0002*/ 	.short	(.L_7 - .L_6)
.L_6:
        /*0004*/ 	.word	0x00000082


	//----- nvinfo : EIATTR_SPARSE_MMA_MASK
	.align		4
.L_7:
        /*0008*/ 	.byte	0x03, 0x50
        /*000a*/ 	.short	0x0000


	//----- nvinfo : EIATTR_MAXREG_COUNT
	.align		4
        /*000c*/ 	.byte	0x03, 0x1b
        /*000e*/ 	.short	0x00ff


	//----- nvinfo : EIATTR_MERCURY_ISA_VERSION
	.align		4
        /*0010*/ 	.byte	0x03, 0x5f
        /*0012*/ 	.short	0x0101


	//----- nvinfo : EIATTR_VRC_CTA_INIT_COUNT
	.align		4
        /*0014*/ 	.byte	0x02, 0x4a
	.zero		1
	.zero		1


	//----- nvinfo : EIATTR_EXIT_INSTR_OFFSETS
	.align		4
        /*0018*/ 	.byte	0x04, 0x1c
        /*001a*/ 	.short	(.L_9 - .L_8)


	//   ....[0]....
.L_8:
        /*001c*/ 	.word	0x00000010


	//----- nvinfo : EIATTR_SW_WAR
	.align		4
.L_9:
        /*0020*/ 	.byte	0x04, 0x36
        /*0022*/ 	.short	(.L_11 - .L_10)
.L_10:
        /*0024*/ 	.word	0x00000008
.L_11:


//--------------------- .nv.callgraph             --------------------------
	.section	.nv.callgraph,"",@"SHT_CUDA_CALLGRAPH"
	.align	4
	.sectionentsize	8
	.align		4
        /*0000*/ 	.word	0x00000000
	.align		4
        /*0004*/ 	.word	0xffffffff
	.align		4
        /*0008*/ 	.word	0x00000000
	.align		4
        /*000c*/ 	.word	0xfffffffe
	.align		4
        /*0010*/ 	.word	0x00000000
	.align		4
        /*0014*/ 	.word	0xfffffffd
	.align		4
        /*0018*/ 	.word	0x00000000
	.align		4
        /*001c*/ 	.word	0xfffffffc


//--------------------- .text._Z6kmeansv          --------------------------
	.section	.text._Z6kmeansv,"ax",@progbits
	.align	128
        .global         _Z6kmeansv
        .type           _Z6kmeansv,@function
        .size           _Z6kmeansv,(.L_x_1 - _Z6kmeansv)
        .other          _Z6kmeansv,@"STO_CUDA_ENTRY STV_DEFAULT"
_Z6kmeansv:
.text._Z6kmeansv:
[----:B------:R-:W-:Y:S01]  /*0000*/  LDC R1, c[0x0][0x37c] ;  /* 0x0000df00ff017b82 */ /* 0x000fe20000000800 */
[----:B------:R-:W-:Y:S05]  /*0010*/  EXIT ;  /* 0x000000000000794d */ /* 0x000fea0003800000 */
.L_x_0:
[----:B------:R-:W-:-:S00]  /*0020*/  BRA `(.L_x_0) ;  /* 0xfffffffc00fc7947 */ /* 0x000fc0000383ffff */
[----:B------:R-:W-:-:S00]  /*0030*/  NOP ;  /* 0x0000000000007918 */ /* 0x000fc00000000000 */
        /* <DEDUP_REMOVED lines=12> */
.L_x_1:


//--------------------- .nv.shared.reserved.0     --------------------------
	.section	.nv.shared.reserved.0,"aw",@nobits
	.weak		__nv_reservedSMEM_offset_0_alias
	.size		__nv_reservedSMEM_offset_0_alias, 0, 64
	.other		__nv_reservedSMEM_offset_0_alias,@"STO_CUDA_RESERVED_SHARED STV_DEFAULT"
__nv_reservedSMEM_offset_0_alias:
	.zero		0
	.zero		64


//--------------------- .nv.constant0._Z6kmeansv  --------------------------
	.section	.nv.constant0._Z6kmeansv,"a",@progbits
	.sectionflags	@""
	.align	4
.nv.constant0._Z6kmeansv:
	.zero		896


//--------------------- SYMBOLS --------------------------

	.type		.nv.reservedSmem.offset0,@object
	.size		.nv.reservedSmem.offset0,0x4
